	.headerflags	@"EF_CUDA_TEXMODE_UNIFIED EF_CUDA_64BIT_ADDRESS EF_CUDA_ACCELERATORS EF_CUDA_SM90 EF_CUDA_VIRTUAL_SM(EF_CUDA_SM90)"
	.elftype	@"ET_EXEC"


//--------------------- .nv.info                  --------------------------
	.section	.nv.info,"",@"SHT_CUDA_INFO"
	.align	4


	//----- nvinfo : EIATTR_REGCOUNT
	.align		4
        /*0000*/ 	.byte	0x04, 0x2f
        /*0002*/ 	.short	(.L_3 - .L_2)
	.align		4
.L_2:
        /*0004*/ 	.word	index@(triton_poi_fused__native_batch_norm_legit_no_training_relu_10)
        /*0008*/ 	.word	0x00000013


	//----- nvinfo : EIATTR_MIN_STACK_SIZE
	.align		4
.L_3:
        /*000c*/ 	.byte	0x04, 0x12
        /*000e*/ 	.short	(.L_5 - .L_4)
	.align		4
.L_4:
        /*0010*/ 	.word	index@(triton_poi_fused__native_batch_norm_legit_no_training_relu_10)
        /*0014*/ 	.word	0x00000000


	//----- nvinfo : EIATTR_FRAME_SIZE
	.align		4
.L_5:
        /*0018*/ 	.byte	0x04, 0x11
        /*001a*/ 	.short	(.L_7 - .L_6)
	.align		4
.L_6:
        /*001c*/ 	.word	index@(triton_poi_fused__native_batch_norm_legit_no_training_relu_10)
        /*0020*/ 	.word	0x00000000


	//----- nvinfo : EIATTR_MIN_STACK_SIZE
	.align		4
.L_7:
        /*0024*/ 	.byte	0x04, 0x12
        /*0026*/ 	.short	(.L_9 - .L_8)
	.align		4
.L_8:
        /*0028*/ 	.word	index@(triton_poi_fused__native_batch_norm_legit_no_training_relu_10)
        /*002c*/ 	.word	0x00000000
.L_9:


//--------------------- .nv.info.triton_poi_fused__native_batch_norm_legit_no_training_relu_10 --------------------------
	.section	.nv.info.triton_poi_fused__native_batch_norm_legit_no_training_relu_10,"",@"SHT_CUDA_INFO"
	.sectionflags	@""
	.align	4


	//----- nvinfo : EIATTR_CUDA_API_VERSION
	.align		4
        /*0000*/ 	.byte	0x04, 0x37
        /*0002*/ 	.short	(.L_11 - .L_10)
.L_10:
        /*0004*/ 	.word	0x0000007c


	//----- nvinfo : EIATTR_KPARAM_INFO
	.align		4
.L_11:
        /*0008*/ 	.byte	0x04, 0x17
        /*000a*/ 	.short	(.L_13 - .L_12)
.L_12:
        /*000c*/ 	.word	0x00000000
        /*0010*/ 	.short	0x0006
        /*0012*/ 	.short	0x0030
        /*0014*/ 	.byte	0x00, 0xf0, 0x11, 0x00


	//----- nvinfo : EIATTR_KPARAM_INFO
	.align		4
.L_13:
        /*0018*/ 	.byte	0x04, 0x17
        /*001a*/ 	.short	(.L_15 - .L_14)
.L_14:
        /*001c*/ 	.word	0x00000000
        /*0020*/ 	.short	0x0005
        /*0022*/ 	.short	0x0028
        /*0024*/ 	.byte	0x00, 0xf4, 0x21, 0x00


	//----- nvinfo : EIATTR_KPARAM_INFO
	.align		4
.L_15:
        /*0028*/ 	.byte	0x04, 0x17
        /*002a*/ 	.short	(.L_17 - .L_16)
.L_16:
        /*002c*/ 	.word	0x00000000
        /*0030*/ 	.short	0x0004
        /*0032*/ 	.short	0x0020
        /*0034*/ 	.byte	0x00, 0xf4, 0x21, 0x00


	//----- nvinfo : EIATTR_KPARAM_INFO
	.align		4
.L_17:
        /*0038*/ 	.byte	0x04, 0x17
        /*003a*/ 	.short	(.L_19 - .L_18)
.L_18:
        /*003c*/ 	.word	0x00000000
        /*0040*/ 	.short	0x0003
        /*0042*/ 	.short	0x0018
        /*0044*/ 	.byte	0x00, 0xf4, 0x21, 0x00


	//----- nvinfo : EIATTR_KPARAM_INFO
	.align		4
.L_19:
        /*0048*/ 	.byte	0x04, 0x17
        /*004a*/ 	.short	(.L_21 - .L_20)
.L_20:
        /*004c*/ 	.word	0x00000000
        /*0050*/ 	.short	0x0002
        /*0052*/ 	.short	0x0010
        /*0054*/ 	.byte	0x00, 0xf4, 0x21, 0x00


	//----- nvinfo : EIATTR_KPARAM_INFO
	.align		4
.L_21:
        /*0058*/ 	.byte	0x04, 0x17
        /*005a*/ 	.short	(.L_23 - .L_22)
.L_22:
        /*005c*/ 	.word	0x00000000
        /*0060*/ 	.short	0x0001
        /*0062*/ 	.short	0x0008
        /*0064*/ 	.byte	0x00, 0xf4, 0x21, 0x00


	//----- nvinfo : EIATTR_KPARAM_INFO
	.align		4
.L_23:
        /*0068*/ 	.byte	0x04, 0x17
        /*006a*/ 	.short	(.L_25 - .L_24)
.L_24:
        /*006c*/ 	.word	0x00000000
        /*0070*/ 	.short	0x0000
        /*0072*/ 	.short	0x0000
        /*0074*/ 	.byte	0x00, 0xf4, 0x21, 0x00


	//----- nvinfo : EIATTR_SPARSE_MMA_MASK
	.align		4
.L_25:
        /*0078*/ 	.byte	0x03, 0x50
        /*007a*/ 	.short	0x0000


	//----- nvinfo : EIATTR_MAXREG_COUNT
	.align		4
        /*007c*/ 	.byte	0x03, 0x1b
        /*007e*/ 	.short	0x00ff


	//----- nvinfo : EIATTR_EXIT_INSTR_OFFSETS
	.align		4
        /*0080*/ 	.byte	0x04, 0x1c
        /*0082*/ 	.short	(.L_27 - .L_26)


	//   ....[0]....
.L_26:
        /*0084*/ 	.word	0x00000400


	//----- nvinfo : EIATTR_REQNTID
	.align		4
.L_27:
        /*0088*/ 	.byte	0x04, 0x10
        /*008a*/ 	.short	(.L_29 - .L_28)
.L_28:
        /*008c*/ 	.word	0x00000080
        /*0090*/ 	.word	0x00000001
        /*0094*/ 	.word	0x00000001


	//----- nvinfo : EIATTR_CBANK_PARAM_SIZE
	.align		4
.L_29:
        /*0098*/ 	.byte	0x03, 0x19
        /*009a*/ 	.short	0x0034


	//----- nvinfo : EIATTR_PARAM_CBANK
	.align		4
        /*009c*/ 	.byte	0x04, 0x0a
        /*009e*/ 	.short	(.L_31 - .L_30)
	.align		4
.L_30:
        /*00a0*/ 	.word	index@(.nv.constant0.triton_poi_fused__native_batch_norm_legit_no_training_relu_10)
        /*00a4*/ 	.short	0x0210
        /*00a6*/ 	.short	0x0034


	//----- nvinfo : EIATTR_SW_WAR
	.align		4
.L_31:
        /*00a8*/ 	.byte	0x04, 0x36
        /*00aa*/ 	.short	(.L_33 - .L_32)
.L_32:
        /*00ac*/ 	.word	0x00000008
.L_33:


//--------------------- .nv.callgraph             --------------------------
	.section	.nv.callgraph,"",@"SHT_CUDA_CALLGRAPH"
	.align	4
	.sectionentsize	8
	.align		4
        /*0000*/ 	.word	0x00000000
	.align		4
        /*0004*/ 	.word	0xffffffff
	.align		4
        /*0008*/ 	.word	0x00000000
	.align		4
        /*000c*/ 	.word	0xfffffffe
	.align		4
        /*0010*/ 	.word	0x00000000
	.align		4
        /*0014*/ 	.word	0xfffffffd
	.align		4
        /*0018*/ 	.word	0x00000000
	.align		4
        /*001c*/ 	.word	0xfffffffc


//--------------------- .nv.constant4             --------------------------
	.section	.nv.constant4,"a",@progbits
	.align	8
	.align		8
.nv.constant4:
        /*0000*/ 	.dword	_$_str
	.align		8
        /*0008*/ 	.dword	_$_str_$_2


//--------------------- .text.triton_poi_fused__native_batch_norm_legit_no_training_relu_10 --------------------------
	.section	.text.triton_poi_fused__native_batch_norm_legit_no_training_relu_10,"ax",@progbits
	.align	128
        .global         triton_poi_fused__native_batch_norm_legit_no_training_relu_10
        .type           triton_poi_fused__native_batch_norm_legit_no_training_relu_10,@function
        .size           triton_poi_fused__native_batch_norm_legit_no_training_relu_10,(.L_x_1 - triton_poi_fused__native_batch_norm_legit_no_training_relu_10)
        .other          triton_poi_fused__native_batch_norm_legit_no_training_relu_10,@"STO_CUDA_ENTRY STV_DEFAULT"
triton_poi_fused__native_batch_norm_legit_no_training_relu_10:
.text.triton_poi_fused__native_batch_norm_legit_no_training_relu_10:
[----:B------:R-:W-:Y:S01]  /*0000*/  LDC R1, c[0x0][0x28] ;  /* 0x00000a00ff017b82 */ /* 0x000fe20000000800 */
[----:B------:R-:W1:Y:S07]  /*0010*/  S2R R0, SR_TID.X ;  /* 0x0000000000007919 */ /* 0x000e6e0000002100 */
[----:B------:R-:W2:Y:S01]  /*0020*/  LDC.64 R10, c[0x0][0x220] ;  /* 0x00008800ff0a7b82 */ /* 0x000ea20000000a00 */
[----:B------:R-:W-:Y:S01]  /*0030*/  ULDC.64 UR4, c[0x0][0x208] ;  /* 0x0000820000047ab9 */ /* 0x000fe20000000a00 */
[----:B------:R-:W3:Y:S06]  /*0040*/  S2R R5, SR_CTAID.X ;  /* 0x0000000000057919 */ /* 0x000eec0000002500 */
[----:B------:R-:W4:Y:S08]  /*0050*/  LDC.64 R8, c[0x0][0x218] ;  /* 0x00008600ff087b82 */ /* 0x000f300000000a00 */
[----:B------:R-:W5:Y:S08]  /*0060*/  LDC.64 R14, c[0x0][0x230] ;  /* 0x00008c00ff0e7b82 */ /* 0x000f700000000a00 */
[----:B------:R-:W4:Y:S01]  /*0070*/  LDC.64 R12, c[0x0][0x228] ;  /* 0x00008a00ff0c7b82 */ /* 0x000f220000000a00 */
[----:B-1----:R-:W-:-:S02]  /*0080*/  SHF.L.U32 R0, R0, 0x2, RZ ;  /* 0x0000000200007819 */ /* 0x002fc400000006ff */
[----:B---3--:R-:W-:Y:S02]  /*0090*/  SHF.R.S32.HI R3, RZ, 0x16, R5 ;  /* 0x00000016ff037819 */ /* 0x008fe40000011405 */
[----:B------:R-:W-:Y:S02]  /*00a0*/  LOP3.LUT R0, R0, 0x1fc, RZ, 0xc0, !PT ;  /* 0x000001fc00007812 */ /* 0x000fe400078ec0ff */
[----:B------:R-:W-:Y:S02]  /*00b0*/  SGXT R3, R3, 0x1 ;  /* 0x000000010303781a */ /* 0x000fe40000000200 */
[----:B------:R-:W-:-:S04]  /*00c0*/  LEA R0, R5, R0, 0x9 ;  /* 0x0000000005007211 */ /* 0x000fc800078e48ff */
[----:B------:R-:W-:-:S04]  /*00d0*/  LEA.HI R3, R3, R0, RZ, 0x6 ;  /* 0x0000000003037211 */ /* 0x000fc800078f30ff */
[----:B------:R-:W-:-:S05]  /*00e0*/  SHF.R.S32.HI R3, RZ, 0x6, R3 ;  /* 0x00000006ff037819 */ /* 0x000fca0000011403 */
[----:B------:R-:W-:-:S05]  /*00f0*/  IMAD.HI R2, R3, 0x2aaaaaab, RZ ;  /* 0x2aaaaaab03027827 */ /* 0x000fca00078e02ff */
[----:B------:R-:W-:-:S04]  /*0100*/  SHF.R.U32.HI R5, RZ, 0x1f, R2 ;  /* 0x0000001fff057819 */ /* 0x000fc80000011602 */
[----:B------:R-:W-:Y:S02]  /*0110*/  LEA.HI R2, R2, R5, RZ, 0x1b ;  /* 0x0000000502027211 */ /* 0x000fe400078fd8ff */
[----:B------:R-:W1:Y:S03]  /*0120*/  LDC.64 R4, c[0x0][0x210] ;  /* 0x00008400ff047b82 */ /* 0x000e660000000a00 */
[----:B------:R-:W-:-:S04]  /*0130*/  IMAD R3, R2, -0xc0, R3 ;  /* 0xffffff4002037824 */ /* 0x000fc800078e0203 */
[----:B--2---:R-:W-:-:S06]  /*0140*/  IMAD.WIDE R10, R3, 0x4, R10 ;  /* 0x00000004030a7825 */ /* 0x004fcc00078e020a */
[----:B------:R-:W2:Y:S01]  /*0150*/  LDG.E.EL R10, desc[UR4][R10.64] ;  /* 0x000000040a0a7981 */ /* 0x000ea2000c2e1900 */
[----:B----4-:R-:W-:-:S05]  /*0160*/  IMAD.WIDE R8, R3, 0x4, R8 ;  /* 0x0000000403087825 */ /* 0x010fca00078e0208 */
[----:B------:R3:W4:Y:S01]  /*0170*/  LDG.E.EL R2, desc[UR4][R8.64] ;  /* 0x0000000408027981 */ /* 0x000722000c2e1900 */
[----:B-1----:R-:W-:-:S04]  /*0180*/  IMAD.WIDE R4, R0, 0x4, R4 ;  /* 0x0000000400047825 */ /* 0x002fc800078e0204 */
[C---:B-----5:R-:W-:Y:S01]  /*0190*/  IMAD.WIDE R14, R3.reuse, 0x4, R14 ;  /* 0x00000004030e7825 */ /* 0x060fe200078e020e */
[----:B------:R-:W-:Y:S01]  /*01a0*/  HFMA2.MMA R16, -RZ, RZ, 1.625, 0 ;  /* 0x3e800000ff107435 */ /* 0x000fe200000001ff */
[----:B------:R-:W4:Y:S01]  /*01b0*/  LDG.E.128 R4, desc[UR4][R4.64] ;  /* 0x0000000404047981 */ /* 0x000f22000c1e1d00 */
[----:B---3--:R-:W1:Y:S01]  /*01c0*/  LDC.64 R8, c[0x0][0x238] ;  /* 0x00008e00ff087b82 */ /* 0x008e620000000a00 */
[----:B0-----:R-:W-:Y:S02]  /*01d0*/  IMAD.WIDE R12, R3, 0x4, R12 ;  /* 0x00000004030c7825 */ /* 0x001fe400078e020c */
[----:B------:R-:W3:Y:S04]  /*01e0*/  LDG.E.EL R14, desc[UR4][R14.64] ;  /* 0x000000040e0e7981 */ /* 0x000ee8000c2e1900 */
[----:B------:R0:W3:Y:S01]  /*01f0*/  LDG.E.EL R3, desc[UR4][R12.64] ;  /* 0x000000040c037981 */ /* 0x0000e2000c2e1900 */
[----:B-1----:R-:W-:-:S04]  /*0200*/  IMAD.WIDE R8, R0, 0x4, R8 ;  /* 0x0000000400087825 */ /* 0x002fc800078e0208 */
[----:B--2---:R-:W-:-:S04]  /*0210*/  FADD R10, R10, 9.9999997473787516356e-06 ;  /* 0x3727c5ac0a0a7421 */ /* 0x004fc80000000000 */
[----:B------:R-:W1:Y:S02]  /*0220*/  MUFU.SQRT R11, R10 ;  /* 0x0000000a000b7308 */ /* 0x000e640000002000 */
[C---:B-1----:R-:W-:Y:S02]  /*0230*/  FSETP.GT.AND P0, PT, R11.reuse, 8.50705917302346158658e+37, PT ;  /* 0x7e8000000b00780b */ /* 0x042fe40003f04000 */
[----:B------:R-:W-:-:S11]  /*0240*/  FSETP.GEU.AND P1, PT, R11, 1.175494350822287508e-38, PT ;  /* 0x008000000b00780b */ /* 0x000fd60003f2e000 */
[----:B------:R-:W-:-:S04]  /*0250*/  @P0 FMUL R11, R11, 0.25 ;  /* 0x3e8000000b0b0820 */ /* 0x000fc80000400000 */
[----:B------:R-:W-:-:S06]  /*0260*/  @!P1 FMUL R11, R11, 16777216 ;  /* 0x4b8000000b0b9820 */ /* 0x000fcc0000400000 */
[----:B------:R-:W1:Y:S01]  /*0270*/  MUFU.RCP R11, R11 ;  /* 0x0000000b000b7308 */ /* 0x000e620000001000 */
[----:B0-----:R-:W-:Y:S01]  /*0280*/  FSEL R12, R16, 1, P0 ;  /* 0x3f800000100c7808 */ /* 0x001fe20000000000 */
[----:B----4-:R-:W-:-:S04]  /*0290*/  FADD R13, R4, -R2 ;  /* 0x80000002040d7221 */ /* 0x010fc80000000000 */
[----:B------:R-:W-:Y:S01]  /*02a0*/  @!P1 FMUL R12, R12, 16777216 ;  /* 0x4b8000000c0c9820 */ /* 0x000fe20000400000 */
[--C-:B------:R-:W-:Y:S01]  /*02b0*/  FADD R5, R5, -R2.reuse ;  /* 0x8000000205057221 */ /* 0x100fe20000000000 */
[--C-:B------:R-:W-:Y:S01]  /*02c0*/  FADD R15, R6, -R2.reuse ;  /* 0x80000002060f7221 */ /* 0x100fe20000000000 */
[----:B------:R-:W-:Y:S01]  /*02d0*/  FADD R7, R7, -R2 ;  /* 0x8000000207077221 */ /* 0x000fe20000000000 */
[----:B-1----:R-:W-:-:S04]  /*02e0*/  FMUL R12, R11, R12 ;  /* 0x0000000c0b0c7220 */ /* 0x002fc80000400000 */
[C---:B------:R-:W-:Y:S01]  /*02f0*/  FMUL R13, R12.reuse, R13 ;  /* 0x0000000d0c0d7220 */ /* 0x040fe20000400000 */
[C---:B------:R-:W-:Y:S01]  /*0300*/  FMUL R5, R12.reuse, R5 ;  /* 0x000000050c057220 */ /* 0x040fe20000400000 */
[C---:B------:R-:W-:Y:S01]  /*0310*/  FMUL R15, R12.reuse, R15 ;  /* 0x0000000f0c0f7220 */ /* 0x040fe20000400000 */
[----:B------:R-:W-:Y:S01]  /*0320*/  FMUL R7, R12, R7 ;  /* 0x000000070c077220 */ /* 0x000fe20000400000 */
[C-C-:B---3--:R-:W-:Y:S01]  /*0330*/  FFMA R13, R3.reuse, R13, R14.reuse ;  /* 0x0000000d030d7223 */ /* 0x148fe2000000000e */
[C-C-:B------:R-:W-:Y:S01]  /*0340*/  FFMA R5, R3.reuse, R5, R14.reuse ;  /* 0x0000000503057223 */ /* 0x140fe2000000000e */
[C-C-:B------:R-:W-:Y:S01]  /*0350*/  FFMA R15, R3.reuse, R15, R14.reuse ;  /* 0x0000000f030f7223 */ /* 0x140fe2000000000e */
[----:B------:R-:W-:Y:S02]  /*0360*/  FFMA R7, R3, R7, R14 ;  /* 0x0000000703077223 */ /* 0x000fe4000000000e */
[----:B------:R-:W-:Y:S02]  /*0370*/  FSETP.GEU.AND P3, PT, R13, RZ, PT ;  /* 0x000000ff0d00720b */ /* 0x000fe40003f6e000 */
[----:B------:R-:W-:-:S02]  /*0380*/  FSETP.GEU.AND P2, PT, R5, RZ, PT ;  /* 0x000000ff0500720b */ /* 0x000fc40003f4e000 */
[----:B------:R-:W-:Y:S02]  /*0390*/  FSETP.GEU.AND P1, PT, R15, RZ, PT ;  /* 0x000000ff0f00720b */ /* 0x000fe40003f2e000 */
[----:B------:R-:W-:Y:S02]  /*03a0*/  FSETP.GEU.AND P0, PT, R7, RZ, PT ;  /* 0x000000ff0700720b */ /* 0x000fe40003f0e000 */
[----:B------:R-:W-:Y:S02]  /*03b0*/  SEL R4, R13, RZ, P3 ;  /* 0x000000ff0d047207 */ /* 0x000fe40001800000 */
[----:B------:R-:W-:Y:S02]  /*03c0*/  SEL R5, R5, RZ, P2 ;  /* 0x000000ff05057207 */ /* 0x000fe40001000000 */
[----:B------:R-:W-:Y:S02]  /*03d0*/  SEL R6, R15, RZ, P1 ;  /* 0x000000ff0f067207 */ /* 0x000fe40000800000 */
[----:B------:R-:W-:-:S05]  /*03e0*/  SEL R7, R7, RZ, P0 ;  /* 0x000000ff07077207 */ /* 0x000fca0000000000 */
[----:B------:R-:W-:Y:S01]  /*03f0*/  STG.E.128 desc[UR4][R8.64], R4 ;  /* 0x0000000408007986 */ /* 0x000fe2000c101d04 */
[----:B------:R-:W-:Y:S05]  /*0400*/  EXIT ;  /* 0x000000000000794d */ /* 0x000fea0003800000 */
.L_x_0:
[----:B------:R-:W-:-:S00]  /*0410*/  BRA `(.L_x_0) ;  /* 0xfffffffc00fc7947 */ /* 0x000fc0000383ffff */
[----:B------:R-:W-:-:S00]  /*0420*/  NOP ;  /* 0x0000000000007918 */ /* 0x000fc00000000000 */
        /* <DEDUP_REMOVED lines=13> */
.L_x_1:


//--------------------- .nv.global.init           --------------------------
	.section	.nv.global.init,"aw",@progbits
.nv.global.init:
	.type		_$_str,@object
	.size		_$_str,(_$_str_$_2 - _$_str)
_$_str:
        /*0000*/ 	.byte	0x5f, 0x5f, 0x43, 0x55, 0x44, 0x41, 0x5f, 0x46, 0x54, 0x5a, 0x00
	.type		_$_str_$_2,@object
	.size		_$_str_$_2,(.L_1 - _$_str_$_2)
_$_str_$_2:
        /*000b*/ 	.byte	0x5f, 0x5f, 0x43, 0x55, 0x44, 0x41, 0x5f, 0x50, 0x52, 0x45, 0x43, 0x5f, 0x53, 0x51, 0x52, 0x54
        /*001b*/ 	.byte	0x00
.L_1:


//--------------------- .nv.constant0.triton_poi_fused__native_batch_norm_legit_no_training_relu_10 --------------------------
	.section	.nv.constant0.triton_poi_fused__native_batch_norm_legit_no_training_relu_10,"a",@progbits
	.sectionflags	@""
	.align	4
.nv.constant0.triton_poi_fused__native_batch_norm_legit_no_training_relu_10:
	.zero		580
